	.headerflags	@"EF_CUDA_TEXMODE_UNIFIED EF_CUDA_64BIT_ADDRESS EF_CUDA_ACCELERATORS EF_CUDA_SM90 EF_CUDA_VIRTUAL_SM(EF_CUDA_SM90)"
	.elftype	@"ET_EXEC"


//--------------------- .nv.info                  --------------------------
	.section	.nv.info,"",@"SHT_CUDA_INFO"
	.align	4


	//----- nvinfo : EIATTR_REGCOUNT
	.align		4
        /*0000*/ 	.byte	0x04, 0x2f
        /*0002*/ 	.short	(.L_3 - .L_2)
	.align		4
.L_2:
        /*0004*/ 	.word	index@(triton_poi_fused__native_batch_norm_legit_no_training_relu_43)
        /*0008*/ 	.word	0x00000013


	//----- nvinfo : EIATTR_MIN_STACK_SIZE
	.align		4
.L_3:
        /*000c*/ 	.byte	0x04, 0x12
        /*000e*/ 	.short	(.L_5 - .L_4)
	.align		4
.L_4:
        /*0010*/ 	.word	index@(triton_poi_fused__native_batch_norm_legit_no_training_relu_43)
        /*0014*/ 	.word	0x00000000


	//----- nvinfo : EIATTR_FRAME_SIZE
	.align		4
.L_5:
        /*0018*/ 	.byte	0x04, 0x11
        /*001a*/ 	.short	(.L_7 - .L_6)
	.align		4
.L_6:
        /*001c*/ 	.word	index@(triton_poi_fused__native_batch_norm_legit_no_training_relu_43)
        /*0020*/ 	.word	0x00000000


	//----- nvinfo : EIATTR_MIN_STACK_SIZE
	.align		4
.L_7:
        /*0024*/ 	.byte	0x04, 0x12
        /*0026*/ 	.short	(.L_9 - .L_8)
	.align		4
.L_8:
        /*0028*/ 	.word	index@(triton_poi_fused__native_batch_norm_legit_no_training_relu_43)
        /*002c*/ 	.word	0x00000000
.L_9:


//--------------------- .nv.info.triton_poi_fused__native_batch_norm_legit_no_training_relu_43 --------------------------
	.section	.nv.info.triton_poi_fused__native_batch_norm_legit_no_training_relu_43,"",@"SHT_CUDA_INFO"
	.sectionflags	@""
	.align	4


	//----- nvinfo : EIATTR_CUDA_API_VERSION
	.align		4
        /*0000*/ 	.byte	0x04, 0x37
        /*0002*/ 	.short	(.L_11 - .L_10)
.L_10:
        /*0004*/ 	.word	0x0000007c


	//----- nvinfo : EIATTR_KPARAM_INFO
	.align		4
.L_11:
        /*0008*/ 	.byte	0x04, 0x17
        /*000a*/ 	.short	(.L_13 - .L_12)
.L_12:
        /*000c*/ 	.word	0x00000000
        /*0010*/ 	.short	0x0006
        /*0012*/ 	.short	0x0030
        /*0014*/ 	.byte	0x00, 0xf0, 0x11, 0x00


	//----- nvinfo : EIATTR_KPARAM_INFO
	.align		4
.L_13:
        /*0018*/ 	.byte	0x04, 0x17
        /*001a*/ 	.short	(.L_15 - .L_14)
.L_14:
        /*001c*/ 	.word	0x00000000
        /*0020*/ 	.short	0x0005
        /*0022*/ 	.short	0x0028
        /*0024*/ 	.byte	0x00, 0xf4, 0x21, 0x00


	//----- nvinfo : EIATTR_KPARAM_INFO
	.align		4
.L_15:
        /*0028*/ 	.byte	0x04, 0x17
        /*002a*/ 	.short	(.L_17 - .L_16)
.L_16:
        /*002c*/ 	.word	0x00000000
        /*0030*/ 	.short	0x0004
        /*0032*/ 	.short	0x0020
        /*0034*/ 	.byte	0x00, 0xf4, 0x21, 0x00


	//----- nvinfo : EIATTR_KPARAM_INFO
	.align		4
.L_17:
        /*0038*/ 	.byte	0x04, 0x17
        /*003a*/ 	.short	(.L_19 - .L_18)
.L_18:
        /*003c*/ 	.word	0x00000000
        /*0040*/ 	.short	0x0003
        /*0042*/ 	.short	0x0018
        /*0044*/ 	.byte	0x00, 0xf4, 0x21, 0x00


	//----- nvinfo : EIATTR_KPARAM_INFO
	.align		4
.L_19:
        /*0048*/ 	.byte	0x04, 0x17
        /*004a*/ 	.short	(.L_21 - .L_20)
.L_20:
        /*004c*/ 	.word	0x00000000
        /*0050*/ 	.short	0x0002
        /*0052*/ 	.short	0x0010
        /*0054*/ 	.byte	0x00, 0xf4, 0x21, 0x00


	//----- nvinfo : EIATTR_KPARAM_INFO
	.align		4
.L_21:
        /*0058*/ 	.byte	0x04, 0x17
        /*005a*/ 	.short	(.L_23 - .L_22)
.L_22:
        /*005c*/ 	.word	0x00000000
        /*0060*/ 	.short	0x0001
        /*0062*/ 	.short	0x0008
        /*0064*/ 	.byte	0x00, 0xf4, 0x21, 0x00


	//----- nvinfo : EIATTR_KPARAM_INFO
	.align		4
.L_23:
        /*0068*/ 	.byte	0x04, 0x17
        /*006a*/ 	.short	(.L_25 - .L_24)
.L_24:
        /*006c*/ 	.word	0x00000000
        /*0070*/ 	.short	0x0000
        /*0072*/ 	.short	0x0000
        /*0074*/ 	.byte	0x00, 0xf4, 0x21, 0x00


	//----- nvinfo : EIATTR_SPARSE_MMA_MASK
	.align		4
.L_25:
        /*0078*/ 	.byte	0x03, 0x50
        /*007a*/ 	.short	0x0000


	//----- nvinfo : EIATTR_MAXREG_COUNT
	.align		4
        /*007c*/ 	.byte	0x03, 0x1b
        /*007e*/ 	.short	0x00ff


	//----- nvinfo : EIATTR_EXIT_INSTR_OFFSETS
	.align		4
        /*0080*/ 	.byte	0x04, 0x1c
        /*0082*/ 	.short	(.L_27 - .L_26)


	//   ....[0]....
.L_26:
        /*0084*/ 	.word	0x00000400


	//----- nvinfo : EIATTR_REQNTID
	.align		4
.L_27:
        /*0088*/ 	.byte	0x04, 0x10
        /*008a*/ 	.short	(.L_29 - .L_28)
.L_28:
        /*008c*/ 	.word	0x00000080
        /*0090*/ 	.word	0x00000001
        /*0094*/ 	.word	0x00000001


	//----- nvinfo : EIATTR_CBANK_PARAM_SIZE
	.align		4
.L_29:
        /*0098*/ 	.byte	0x03, 0x19
        /*009a*/ 	.short	0x0034


	//----- nvinfo : EIATTR_PARAM_CBANK
	.align		4
        /*009c*/ 	.byte	0x04, 0x0a
        /*009e*/ 	.short	(.L_31 - .L_30)
	.align		4
.L_30:
        /*00a0*/ 	.word	index@(.nv.constant0.triton_poi_fused__native_batch_norm_legit_no_training_relu_43)
        /*00a4*/ 	.short	0x0210
        /*00a6*/ 	.short	0x0034


	//----- nvinfo : EIATTR_SW_WAR
	.align		4
.L_31:
        /*00a8*/ 	.byte	0x04, 0x36
        /*00aa*/ 	.short	(.L_33 - .L_32)
.L_32:
        /*00ac*/ 	.word	0x00000008
.L_33:


//--------------------- .nv.callgraph             --------------------------
	.section	.nv.callgraph,"",@"SHT_CUDA_CALLGRAPH"
	.align	4
	.sectionentsize	8
	.align		4
        /*0000*/ 	.word	0x00000000
	.align		4
        /*0004*/ 	.word	0xffffffff
	.align		4
        /*0008*/ 	.word	0x00000000
	.align		4
        /*000c*/ 	.word	0xfffffffe
	.align		4
        /*0010*/ 	.word	0x00000000
	.align		4
        /*0014*/ 	.word	0xfffffffd
	.align		4
        /*0018*/ 	.word	0x00000000
	.align		4
        /*001c*/ 	.word	0xfffffffc


//--------------------- .nv.constant4             --------------------------
	.section	.nv.constant4,"a",@progbits
	.align	8
	.align		8
.nv.constant4:
        /*0000*/ 	.dword	_$_str
	.align		8
        /*0008*/ 	.dword	_$_str_$_2


//--------------------- .text.triton_poi_fused__native_batch_norm_legit_no_training_relu_43 --------------------------
	.section	.text.triton_poi_fused__native_batch_norm_legit_no_training_relu_43,"ax",@progbits
	.align	128
        .global         triton_poi_fused__native_batch_norm_legit_no_training_relu_43
        .type           triton_poi_fused__native_batch_norm_legit_no_training_relu_43,@function
        .size           triton_poi_fused__native_batch_norm_legit_no_training_relu_43,(.L_x_1 - triton_poi_fused__native_batch_norm_legit_no_training_relu_43)
        .other          triton_poi_fused__native_batch_norm_legit_no_training_relu_43,@"STO_CUDA_ENTRY STV_DEFAULT"
triton_poi_fused__native_batch_norm_legit_no_training_relu_43:
.text.triton_poi_fused__native_batch_norm_legit_no_training_relu_43:
[----:B------:R-:W-:Y:S01]  /*0000*/  LDC R1, c[0x0][0x28] ;  /* 0x00000a00ff017b82 */ /* 0x000fe20000000800 */
[----:B------:R-:W1:Y:S07]  /*0010*/  S2R R0, SR_TID.X ;  /* 0x0000000000007919 */ /* 0x000e6e0000002100 */
[----:B------:R-:W2:Y:S01]  /*0020*/  LDC.64 R10, c[0x0][0x220] ;  /* 0x00008800ff0a7b82 */ /* 0x000ea20000000a00 */
[----:B------:R-:W-:Y:S01]  /*0030*/  ULDC.64 UR4, c[0x0][0x208] ;  /* 0x0000820000047ab9 */ /* 0x000fe20000000a00 */
[----:B------:R-:W3:Y:S06]  /*0040*/  S2R R5, SR_CTAID.X ;  /* 0x0000000000057919 */ /* 0x000eec0000002500 */
[----:B------:R-:W4:Y:S08]  /*0050*/  LDC.64 R8, c[0x0][0x218] ;  /* 0x00008600ff087b82 */ /* 0x000f300000000a00 */
[----:B------:R-:W5:Y:S08]  /*0060*/  LDC.64 R14, c[0x0][0x230] ;  /* 0x00008c00ff0e7b82 */ /* 0x000f700000000a00 */
[----:B------:R-:W4:Y:S01]  /*0070*/  LDC.64 R12, c[0x0][0x228] ;  /* 0x00008a00ff0c7b82 */ /* 0x000f220000000a00 */
[----:B-1----:R-:W-:-:S02]  /*0080*/  SHF.L.U32 R0, R0, 0x2, RZ ;  /* 0x0000000200007819 */ /* 0x002fc400000006ff */
[----:B---3--:R-:W-:Y:S02]  /*0090*/  SHF.R.S32.HI R3, RZ, 0x16, R5 ;  /* 0x00000016ff037819 */ /* 0x008fe40000011405 */
[----:B------:R-:W-:Y:S02]  /*00a0*/  LOP3.LUT R0, R0, 0x1fc, RZ, 0xc0, !PT ;  /* 0x000001fc00007812 */ /* 0x000fe400078ec0ff */
[----:B------:R-:W-:Y:S02]  /*00b0*/  SGXT R3, R3, 0x1 ;  /* 0x000000010303781a */ /* 0x000fe40000000200 */
[----:B------:R-:W-:-:S04]  /*00c0*/  LEA R0, R5, R0, 0x9 ;  /* 0x0000000005007211 */ /* 0x000fc800078e48ff */
[----:B------:R-:W-:-:S04]  /*00d0*/  LEA.HI R3, R3, R0, RZ, 0x4 ;  /* 0x0000000003037211 */ /* 0x000fc800078f20ff */
[----:B------:R-:W-:-:S05]  /*00e0*/  SHF.R.S32.HI R3, RZ, 0x4, R3 ;  /* 0x00000004ff037819 */ /* 0x000fca0000011403 */
[----:B------:R-:W-:-:S05]  /*00f0*/  IMAD.HI R2, R3, 0x38e38e39, RZ ;  /* 0x38e38e3903027827 */ /* 0x000fca00078e02ff */
[----:B------:R-:W-:-:S04]  /*0100*/  SHF.R.U32.HI R5, RZ, 0x1f, R2 ;  /* 0x0000001fff057819 */ /* 0x000fc80000011602 */
[----:B------:R-:W-:Y:S02]  /*0110*/  LEA.HI.SX32 R2, R2, R5, 0x19 ;  /* 0x0000000502027211 */ /* 0x000fe400078fcaff */
[----:B------:R-:W1:Y:S03]  /*0120*/  LDC.64 R4, c[0x0][0x210] ;  /* 0x00008400ff047b82 */ /* 0x000e660000000a00 */
[----:B------:R-:W-:-:S04]  /*0130*/  IMAD R3, R2, -0x240, R3 ;  /* 0xfffffdc002037824 */ /* 0x000fc800078e0203 */
[----:B--2---:R-:W-:-:S06]  /*0140*/  IMAD.WIDE R10, R3, 0x4, R10 ;  /* 0x00000004030a7825 */ /* 0x004fcc00078e020a */
[----:B------:R-:W2:Y:S01]  /*0150*/  LDG.E.EL R10, desc[UR4][R10.64] ;  /* 0x000000040a0a7981 */ /* 0x000ea2000c2e1900 */
[----:B----4-:R-:W-:-:S05]  /*0160*/  IMAD.WIDE R8, R3, 0x4, R8 ;  /* 0x0000000403087825 */ /* 0x010fca00078e0208 */
[----:B------:R3:W4:Y:S01]  /*0170*/  LDG.E.EL R2, desc[UR4][R8.64] ;  /* 0x0000000408027981 */ /* 0x000722000c2e1900 */
[----:B-1----:R-:W-:-:S04]  /*0180*/  IMAD.WIDE R4, R0, 0x4, R4 ;  /* 0x0000000400047825 */ /* 0x002fc800078e0204 */
[C---:B-----5:R-:W-:Y:S01]  /*0190*/  IMAD.WIDE R14, R3.reuse, 0x4, R14 ;  /* 0x00000004030e7825 */ /* 0x060fe200078e020e */
[----:B------:R-:W-:Y:S01]  /*01a0*/  HFMA2.MMA R16, -RZ, RZ, 1.625, 0 ;  /* 0x3e800000ff107435 */ /* 0x000fe200000001ff */
[----:B------:R-:W4:Y:S01]  /*01b0*/  LDG.E.128 R4, desc[UR4][R4.64] ;  /* 0x0000000404047981 */ /* 0x000f22000c1e1d00 */
[----:B---3--:R-:W1:Y:S01]  /*01c0*/  LDC.64 R8, c[0x0][0x238] ;  /* 0x00008e00ff087b82 */ /* 0x008e620000000a00 */
[----:B0-----:R-:W-:Y:S02]  /*01d0*/  IMAD.WIDE R12, R3, 0x4, R12 ;  /* 0x00000004030c7825 */ /* 0x001fe400078e020c */
[----:B------:R-:W3:Y:S04]  /*01e0*/  LDG.E.EL R14, desc[UR4][R14.64] ;  /* 0x000000040e0e7981 */ /* 0x000ee8000c2e1900 */
[----:B------:R0:W3:Y:S01]  /*01f0*/  LDG.E.EL R3, desc[UR4][R12.64] ;  /* 0x000000040c037981 */ /* 0x0000e2000c2e1900 */
[----:B-1----:R-:W-:-:S04]  /*0200*/  IMAD.WIDE R8, R0, 0x4, R8 ;  /* 0x0000000400087825 */ /* 0x002fc800078e0208 */
[----:B--2---:R-:W-:-:S04]  /*0210*/  FADD R10, R10, 9.9999997473787516356e-06 ;  /* 0x3727c5ac0a0a7421 */ /* 0x004fc80000000000 */
[----:B------:R-:W1:Y:S02]  /*0220*/  MUFU.SQRT R11, R10 ;  /* 0x0000000a000b7308 */ /* 0x000e640000002000 */
[C---:B-1----:R-:W-:Y:S02]  /*0230*/  FSETP.GT.AND P0, PT, R11.reuse, 8.50705917302346158658e+37, PT ;  /* 0x7e8000000b00780b */ /* 0x042fe40003f04000 */
[----:B------:R-:W-:-:S11]  /*0240*/  FSETP.GEU.AND P1, PT, R11, 1.175494350822287508e-38, PT ;  /* 0x008000000b00780b */ /* 0x000fd60003f2e000 */
[----:B------:R-:W-:-:S04]  /*0250*/  @P0 FMUL R11, R11, 0.25 ;  /* 0x3e8000000b0b0820 */ /* 0x000fc80000400000 */
[----:B------:R-:W-:-:S06]  /*0260*/  @!P1 FMUL R11, R11, 16777216 ;  /* 0x4b8000000b0b9820 */ /* 0x000fcc0000400000 */
[----:B------:R-:W1:Y:S01]  /*0270*/  MUFU.RCP R11, R11 ;  /* 0x0000000b000b7308 */ /* 0x000e620000001000 */
[----:B0-----:R-:W-:Y:S01]  /*0280*/  FSEL R12, R16, 1, P0 ;  /* 0x3f800000100c7808 */ /* 0x001fe20000000000 */
[----:B----4-:R-:W-:-:S04]  /*0290*/  FADD R13, R4, -R2 ;  /* 0x80000002040d7221 */ /* 0x010fc80000000000 */
[----:B------:R-:W-:Y:S01]  /*02a0*/  @!P1 FMUL R12, R12, 16777216 ;  /* 0x4b8000000c0c9820 */ /* 0x000fe20000400000 */
[--C-:B------:R-:W-:Y:S01]  /*02b0*/  FADD R5, R5, -R2.reuse ;  /* 0x8000000205057221 */ /* 0x100fe20000000000 */
[--C-:B------:R-:W-:Y:S01]  /*02c0*/  FADD R15, R6, -R2.reuse ;  /* 0x80000002060f7221 */ /* 0x100fe20000000000 */
[----:B------:R-:W-:Y:S01]  /*02d0*/  FADD R7, R7, -R2 ;  /* 0x8000000207077221 */ /* 0x000fe20000000000 */
[----:B-1----:R-:W-:-:S04]  /*02e0*/  FMUL R12, R11, R12 ;  /* 0x0000000c0b0c7220 */ /* 0x002fc80000400000 */
[C---:B------:R-:W-:Y:S01]  /*02f0*/  FMUL R13, R12.reuse, R13 ;  /* 0x0000000d0c0d7220 */ /* 0x040fe20000400000 */
[C---:B------:R-:W-:Y:S01]  /*0300*/  FMUL R5, R12.reuse, R5 ;  /* 0x000000050c057220 */ /* 0x040fe20000400000 */
[C---:B------:R-:W-:Y:S01]  /*0310*/  FMUL R15, R12.reuse, R15 ;  /* 0x0000000f0c0f7220 */ /* 0x040fe20000400000 */
[----:B------:R-:W-:Y:S01]  /*0320*/  FMUL R7, R12, R7 ;  /* 0x000000070c077220 */ /* 0x000fe20000400000 */
[C-C-:B---3--:R-:W-:Y:S01]  /*0330*/  FFMA R13, R3.reuse, R13, R14.reuse ;  /* 0x0000000d030d7223 */ /* 0x148fe2000000000e */
[C-C-:B------:R-:W-:Y:S01]  /*0340*/  FFMA R5, R3.reuse, R5, R14.reuse ;  /* 0x0000000503057223 */ /* 0x140fe2000000000e */
[C-C-:B------:R-:W-:Y:S01]  /*0350*/  FFMA R15, R3.reuse, R15, R14.reuse ;  /* 0x0000000f030f7223 */ /* 0x140fe2000000000e */
[----:B------:R-:W-:Y:S02]  /*0360*/  FFMA R7, R3, R7, R14 ;  /* 0x0000000703077223 */ /* 0x000fe4000000000e */
[----:B------:R-:W-:Y:S02]  /*0370*/  FSETP.GEU.AND P3, PT, R13, RZ, PT ;  /* 0x000000ff0d00720b */ /* 0x000fe40003f6e000 */
[----:B------:R-:W-:-:S02]  /*0380*/  FSETP.GEU.AND P2, PT, R5, RZ, PT ;  /* 0x000000ff0500720b */ /* 0x000fc40003f4e000 */
[----:B------:R-:W-:Y:S02]  /*0390*/  FSETP.GEU.AND P1, PT, R15, RZ, PT ;  /* 0x000000ff0f00720b */ /* 0x000fe40003f2e000 */
[----:B------:R-:W-:Y:S02]  /*03a0*/  FSETP.GEU.AND P0, PT, R7, RZ, PT ;  /* 0x000000ff0700720b */ /* 0x000fe40003f0e000 */
[----:B------:R-:W-:Y:S02]  /*03b0*/  SEL R4, R13, RZ, P3 ;  /* 0x000000ff0d047207 */ /* 0x000fe40001800000 */
[----:B------:R-:W-:Y:S02]  /*03c0*/  SEL R5, R5, RZ, P2 ;  /* 0x000000ff05057207 */ /* 0x000fe40001000000 */
[----:B------:R-:W-:Y:S02]  /*03d0*/  SEL R6, R15, RZ, P1 ;  /* 0x000000ff0f067207 */ /* 0x000fe40000800000 */
[----:B------:R-:W-:-:S05]  /*03e0*/  SEL R7, R7, RZ, P0 ;  /* 0x000000ff07077207 */ /* 0x000fca0000000000 */
[----:B------:R-:W-:Y:S01]  /*03f0*/  STG.E.128 desc[UR4][R8.64], R4 ;  /* 0x0000000408007986 */ /* 0x000fe2000c101d04 */
[----:B------:R-:W-:Y:S05]  /*0400*/  EXIT ;  /* 0x000000000000794d */ /* 0x000fea0003800000 */
.L_x_0:
[----:B------:R-:W-:-:S00]  /*0410*/  BRA `(.L_x_0) ;  /* 0xfffffffc00fc7947 */ /* 0x000fc0000383ffff */
[----:B------:R-:W-:-:S00]  /*0420*/  NOP ;  /* 0x0000000000007918 */ /* 0x000fc00000000000 */
        /* <DEDUP_REMOVED lines=13> */
.L_x_1:


//--------------------- .nv.global.init           --------------------------
	.section	.nv.global.init,"aw",@progbits
.nv.global.init:
	.type		_$_str,@object
	.size		_$_str,(_$_str_$_2 - _$_str)
_$_str:
        /*0000*/ 	.byte	0x5f, 0x5f, 0x43, 0x55, 0x44, 0x41, 0x5f, 0x46, 0x54, 0x5a, 0x00
	.type		_$_str_$_2,@object
	.size		_$_str_$_2,(.L_1 - _$_str_$_2)
_$_str_$_2:
        /*000b*/ 	.byte	0x5f, 0x5f, 0x43, 0x55, 0x44, 0x41, 0x5f, 0x50, 0x52, 0x45, 0x43, 0x5f, 0x53, 0x51, 0x52, 0x54
        /*001b*/ 	.byte	0x00
.L_1:


//--------------------- .nv.constant0.triton_poi_fused__native_batch_norm_legit_no_training_relu_43 --------------------------
	.section	.nv.constant0.triton_poi_fused__native_batch_norm_legit_no_training_relu_43,"a",@progbits
	.sectionflags	@""
	.align	4
.nv.constant0.triton_poi_fused__native_batch_norm_legit_no_training_relu_43:
	.zero		580
